//
// Generated by NVIDIA NVVM Compiler
//
// Compiler Build ID: CL-36424714
// Cuda compilation tools, release 13.0, V13.0.88
// Based on NVVM 20.0.0
//

.version 9.0
.target sm_100
.address_size 64

	// .globl	_Z7add_gpuPiS_S_
.extern .func  (.param .b32 func_retval0) vprintf
(
	.param .b64 vprintf_param_0,
	.param .b64 vprintf_param_1
)
;
.global .align 1 .b8 $str[12] = {118, 101, 99, 91, 37, 100, 93, 61, 37, 100, 10};

.visible .entry _Z7add_gpuPiS_S_(
	.param .u64 .ptr .align 1 _Z7add_gpuPiS_S__param_0,
	.param .u64 .ptr .align 1 _Z7add_gpuPiS_S__param_1,
	.param .u64 .ptr .align 1 _Z7add_gpuPiS_S__param_2
)
{
	.reg .pred 	%p<2>;
	.reg .b32 	%r<8>;
	.reg .b64 	%rd<11>;

	ld.param.u64 	%rd1, [_Z7add_gpuPiS_S__param_0];
	ld.param.u64 	%rd2, [_Z7add_gpuPiS_S__param_1];
	ld.param.u64 	%rd3, [_Z7add_gpuPiS_S__param_2];
	mov.u32 	%r2, %ctaid.x;
	mov.u32 	%r3, %ntid.x;
	mov.u32 	%r4, %tid.x;
	mad.lo.s32 	%r1, %r2, %r3, %r4;
	setp.gt.s32 	%p1, %r1, 999998;
	@%p1 bra 	$L__BB0_2;
	cvta.to.global.u64 	%rd4, %rd1;
	cvta.to.global.u64 	%rd5, %rd2;
	cvta.to.global.u64 	%rd6, %rd3;
	mul.wide.s32 	%rd7, %r1, 4;
	add.s64 	%rd8, %rd4, %rd7;
	ld.global.u32 	%r5, [%rd8];
	add.s64 	%rd9, %rd5, %rd7;
	ld.global.u32 	%r6, [%rd9];
	add.s32 	%r7, %r6, %r5;
	add.s64 	%rd10, %rd6, %rd7;
	st.global.u32 	[%rd10], %r7;
$L__BB0_2:
	ret;

}
	// .globl	_Z13print_vec_gpuPi
.visible .entry _Z13print_vec_gpuPi(
	.param .u64 .ptr .align 1 _Z13print_vec_gpuPi_param_0
)
{
	.local .align 8 .b8 	__local_depot1[8];
	.reg .b64 	%SP;
	.reg .b64 	%SPL;
	.reg .pred 	%p<2>;
	.reg .b32 	%r<8>;
	.reg .b64 	%rd<9>;

	mov.u64 	%SPL, __local_depot1;
	cvta.local.u64 	%SP, %SPL;
	ld.param.u64 	%rd1, [_Z13print_vec_gpuPi_param_0];
	mov.u32 	%r2, %ctaid.x;
	mov.u32 	%r3, %ntid.x;
	mov.u32 	%r4, %tid.x;
	mad.lo.s32 	%r1, %r2, %r3, %r4;
	setp.gt.s32 	%p1, %r1, 999998;
	@%p1 bra 	$L__BB1_2;
	add.u64 	%rd2, %SP, 0;
	add.u64 	%rd3, %SPL, 0;
	cvta.to.global.u64 	%rd4, %rd1;
	mul.wide.s32 	%rd5, %r1, 4;
	add.s64 	%rd6, %rd4, %rd5;
	ld.global.u32 	%r5, [%rd6];
	st.local.v2.u32 	[%rd3], {%r1, %r5};
	mov.u64 	%rd7, $str;
	cvta.global.u64 	%rd8, %rd7;
	{ // callseq 0, 0
	.param .b64 param0;
	st.param.b64 	[param0], %rd8;
	.param .b64 param1;
	st.param.b64 	[param1], %rd2;
	.param .b32 retval0;
	call.uni (retval0), 
	vprintf, 
	(
	param0, 
	param1
	);
	ld.param.b32 	%r6, [retval0];
	} // callseq 0
$L__BB1_2:
	ret;

}


// ===== COMPILED SASS (sm_100) =====

	.target	sm_100

	.elftype	@"ET_EXEC"


//--------------------- .note.nv.tkinfo           --------------------------
	.section	.note.nv.tkinfo,"",@"SHT_NOTE"
	.sectionflags	@"SHF_NOTE_NV_TKINFO"
	.tkinfo
        /*0018*/ 	.word	0x00000002
        /*0030*/ 	.string	""
        /*0030*/ 	.string	"ptxas"
        /*0030*/ 	.string	"Cuda compilation tools, release 13.0, V13.0.88"
        /*0030*/ 	.string	"Build cuda_13.0.r13.0/compiler.36424714_0"
        /*0030*/ 	.string	"-arch sm_100 -m 64 "



//--------------------- .note.nv.cuinfo           --------------------------
	.section	.note.nv.cuinfo,"",@"SHT_NOTE"
	.sectionflags	@"SHF_NOTE_NV_CUINFO"
        /*0018*/ 	.short	0x0002
        /*001a*/ 	.short	0x0064
        /*001c*/ 	.short	0x0082
	.zero		2


//--------------------- .nv.info                  --------------------------
	.section	.nv.info,"",@"SHT_CUDA_INFO"
	.align	4


	//----- nvinfo : EIATTR_REGCOUNT
	.align		4
        /*0000*/ 	.byte	0x04, 0x2f
        /*0002*/ 	.short	(.L_2 - .L_1)
	.align		4
.L_1:
        /*0004*/ 	.word	index@(_Z7add_gpuPiS_S_)
        /*0008*/ 	.word	0x0000000c


	//----- nvinfo : EIATTR_FRAME_SIZE
	.align		4
.L_2:
        /*000c*/ 	.byte	0x04, 0x11
        /*000e*/ 	.short	(.L_4 - .L_3)
	.align		4
.L_3:
        /*0010*/ 	.word	index@(_Z7add_gpuPiS_S_)
        /*0014*/ 	.word	0x00000000


	//----- nvinfo : EIATTR_REGCOUNT
	.align		4
.L_4:
        /*0018*/ 	.byte	0x04, 0x2f
        /*001a*/ 	.short	(.L_6 - .L_5)
	.align		4
.L_5:
        /*001c*/ 	.word	index@(_Z13print_vec_gpuPi)
        /*0020*/ 	.word	0x00000018


	//----- nvinfo : EIATTR_FRAME_SIZE
	.align		4
.L_6:
        /*0024*/ 	.byte	0x04, 0x11
        /*0026*/ 	.short	(.L_8 - .L_7)
	.align		4
.L_7:
        /*0028*/ 	.word	index@(_Z13print_vec_gpuPi)
        /*002c*/ 	.word	0x00000008


	//----- nvinfo : EIATTR_MIN_STACK_SIZE
	.align		4
.L_8:
        /*0030*/ 	.byte	0x04, 0x12
        /*0032*/ 	.short	(.L_10 - .L_9)
	.align		4
.L_9:
        /*0034*/ 	.word	index@(_Z13print_vec_gpuPi)
        /*0038*/ 	.word	0x00000008


	//----- nvinfo : EIATTR_MIN_STACK_SIZE
	.align		4
.L_10:
        /*003c*/ 	.byte	0x04, 0x12
        /*003e*/ 	.short	(.L_12 - .L_11)
	.align		4
.L_11:
        /*0040*/ 	.word	index@(_Z7add_gpuPiS_S_)
        /*0044*/ 	.word	0x00000000
.L_12:


//--------------------- .nv.compat                --------------------------
	.section	.nv.compat,"",@"SHT_CUDA_COMPAT_INFO"
	.align	4
        /*0000*/ 	.byte	0x02, 0x09, 0x00, 0x00, 0x02, 0x02, 0x01, 0x00, 0x02, 0x05, 0x05, 0x00, 0x03, 0x07, 0x01, 0x01
        /*0010*/ 	.byte	0x02, 0x03, 0x00, 0x00, 0x02, 0x06, 0x01, 0x00, 0x04, 0x0b, 0x08, 0x00, 0x09, 0x00, 0x00, 0x00
        /*0020*/ 	.byte	0x00, 0x00, 0x00, 0x00


//--------------------- .nv.info._Z13print_vec_gpuPi --------------------------
	.section	.nv.info._Z13print_vec_gpuPi,"",@"SHT_CUDA_INFO"
	.sectionflags	@""
	.align	4


	//----- nvinfo : EIATTR_CUDA_API_VERSION
	.align		4
        /*0000*/ 	.byte	0x04, 0x37
        /*0002*/ 	.short	(.L_14 - .L_13)
.L_13:
        /*0004*/ 	.word	0x00000082


	//----- nvinfo : EIATTR_KPARAM_INFO
	.align		4
.L_14:
        /*0008*/ 	.byte	0x04, 0x17
        /*000a*/ 	.short	(.L_16 - .L_15)
.L_15:
        /*000c*/ 	.word	0x00000000
        /*0010*/ 	.short	0x0000
        /*0012*/ 	.short	0x0000
        /*0014*/ 	.byte	0x00, 0xf5, 0x21, 0x00


	//----- nvinfo : EIATTR_SPARSE_MMA_MASK
	.align		4
.L_16:
        /*0018*/ 	.byte	0x03, 0x50
        /*001a*/ 	.short	0x0000


	//----- nvinfo : EIATTR_MAXREG_COUNT
	.align		4
        /*001c*/ 	.byte	0x03, 0x1b
        /*001e*/ 	.short	0x00ff


	//----- nvinfo : EIATTR_EXTERNS
	.align		4
        /*0020*/ 	.byte	0x04, 0x0f
        /*0022*/ 	.short	(.L_18 - .L_17)


	//   ....[0]....
	.align		4
.L_17:
        /*0024*/ 	.word	index@(vprintf)


	//----- nvinfo : EIATTR_MERCURY_ISA_VERSION
	.align		4
.L_18:
        /*0028*/ 	.byte	0x03, 0x5f
        /*002a*/ 	.short	0x0101


	//----- nvinfo : EIATTR_VRC_CTA_INIT_COUNT
	.align		4
        /*002c*/ 	.byte	0x02, 0x4a
	.zero		1
	.zero		1


	//----- nvinfo : EIATTR_SYSCALL_OFFSETS
	.align		4
        /*0030*/ 	.byte	0x04, 0x46
        /*0032*/ 	.short	(.L_20 - .L_19)


	//   ....[0]....
.L_19:
        /*0034*/ 	.word	0x00000170


	//----- nvinfo : EIATTR_EXIT_INSTR_OFFSETS
	.align		4
.L_20:
        /*0038*/ 	.byte	0x04, 0x1c
        /*003a*/ 	.short	(.L_22 - .L_21)


	//   ....[0]....
.L_21:
        /*003c*/ 	.word	0x000000b0


	//   ....[1]....
        /*0040*/ 	.word	0x00000180


	//----- nvinfo : EIATTR_CRS_STACK_SIZE
	.align		4
.L_22:
        /*0044*/ 	.byte	0x04, 0x1e
        /*0046*/ 	.short	(.L_24 - .L_23)
.L_23:
        /*0048*/ 	.word	0x00000000


	//----- nvinfo : EIATTR_CBANK_PARAM_SIZE
	.align		4
.L_24:
        /*004c*/ 	.byte	0x03, 0x19
        /*004e*/ 	.short	0x0008


	//----- nvinfo : EIATTR_PARAM_CBANK
	.align		4
        /*0050*/ 	.byte	0x04, 0x0a
        /*0052*/ 	.short	(.L_26 - .L_25)
	.align		4
.L_25:
        /*0054*/ 	.word	index@(.nv.constant0._Z13print_vec_gpuPi)
        /*0058*/ 	.short	0x0380
        /*005a*/ 	.short	0x0008


	//----- nvinfo : EIATTR_SW_WAR
	.align		4
.L_26:
        /*005c*/ 	.byte	0x04, 0x36
        /*005e*/ 	.short	(.L_28 - .L_27)
.L_27:
        /*0060*/ 	.word	0x00000008
.L_28:


//--------------------- .nv.info._Z7add_gpuPiS_S_ --------------------------
	.section	.nv.info._Z7add_gpuPiS_S_,"",@"SHT_CUDA_INFO"
	.sectionflags	@""
	.align	4


	//----- nvinfo : EIATTR_CUDA_API_VERSION
	.align		4
        /*0000*/ 	.byte	0x04, 0x37
        /*0002*/ 	.short	(.L_30 - .L_29)
.L_29:
        /*0004*/ 	.word	0x00000082


	//----- nvinfo : EIATTR_KPARAM_INFO
	.align		4
.L_30:
        /*0008*/ 	.byte	0x04, 0x17
        /*000a*/ 	.short	(.L_32 - .L_31)
.L_31:
        /*000c*/ 	.word	0x00000000
        /*0010*/ 	.short	0x0002
        /*0012*/ 	.short	0x0010
        /*0014*/ 	.byte	0x00, 0xf5, 0x21, 0x00


	//----- nvinfo : EIATTR_KPARAM_INFO
	.align		4
.L_32:
        /*0018*/ 	.byte	0x04, 0x17
        /*001a*/ 	.short	(.L_34 - .L_33)
.L_33:
        /*001c*/ 	.word	0x00000000
        /*0020*/ 	.short	0x0001
        /*0022*/ 	.short	0x0008
        /*0024*/ 	.byte	0x00, 0xf5, 0x21, 0x00


	//----- nvinfo : EIATTR_KPARAM_INFO
	.align		4
.L_34:
        /*0028*/ 	.byte	0x04, 0x17
        /*002a*/ 	.short	(.L_36 - .L_35)
.L_35:
        /*002c*/ 	.word	0x00000000
        /*0030*/ 	.short	0x0000
        /*0032*/ 	.short	0x0000
        /*0034*/ 	.byte	0x00, 0xf5, 0x21, 0x00


	//----- nvinfo : EIATTR_SPARSE_MMA_MASK
	.align		4
.L_36:
        /*0038*/ 	.byte	0x03, 0x50
        /*003a*/ 	.short	0x0000


	//----- nvinfo : EIATTR_MAXREG_COUNT
	.align		4
        /*003c*/ 	.byte	0x03, 0x1b
        /*003e*/ 	.short	0x00ff


	//----- nvinfo : EIATTR_MERCURY_ISA_VERSION
	.align		4
        /*0040*/ 	.byte	0x03, 0x5f
        /*0042*/ 	.short	0x0101


	//----- nvinfo : EIATTR_VRC_CTA_INIT_COUNT
	.align		4
        /*0044*/ 	.byte	0x02, 0x4a
	.zero		1
	.zero		1


	//----- nvinfo : EIATTR_EXIT_INSTR_OFFSETS
	.align		4
        /*0048*/ 	.byte	0x04, 0x1c
        /*004a*/ 	.short	(.L_38 - .L_37)


	//   ....[0]....
.L_37:
        /*004c*/ 	.word	0x00000060


	//   ....[1]....
        /*0050*/ 	.word	0x00000120


	//----- nvinfo : EIATTR_CBANK_PARAM_SIZE
	.align		4
.L_38:
        /*0054*/ 	.byte	0x03, 0x19
        /*0056*/ 	.short	0x0018


	//----- nvinfo : EIATTR_PARAM_CBANK
	.align		4
        /*0058*/ 	.byte	0x04, 0x0a
        /*005a*/ 	.short	(.L_40 - .L_39)
	.align		4
.L_39:
        /*005c*/ 	.word	index@(.nv.constant0._Z7add_gpuPiS_S_)
        /*0060*/ 	.short	0x0380
        /*0062*/ 	.short	0x0018


	//----- nvinfo : EIATTR_SW_WAR
	.align		4
.L_40:
        /*0064*/ 	.byte	0x04, 0x36
        /*0066*/ 	.short	(.L_42 - .L_41)
.L_41:
        /*0068*/ 	.word	0x00000008
.L_42:


//--------------------- .nv.callgraph             --------------------------
	.section	.nv.callgraph,"",@"SHT_CUDA_CALLGRAPH"
	.align	4
	.sectionentsize	8
	.align		4
        /*0000*/ 	.word	0x00000000
	.align		4
        /*0004*/ 	.word	0xffffffff
	.align		4
        /*0008*/ 	.word	index@(_Z13print_vec_gpuPi)
	.align		4
        /*000c*/ 	.word	index@(vprintf)
	.align		4
        /*0010*/ 	.word	0x00000000
	.align		4
        /*0014*/ 	.word	0xfffffffe
	.align		4
        /*0018*/ 	.word	0x00000000
	.align		4
        /*001c*/ 	.word	0xfffffffd
	.align		4
        /*0020*/ 	.word	0x00000000
	.align		4
        /*0024*/ 	.word	0xfffffffc


//--------------------- .nv.constant4             --------------------------
	.section	.nv.constant4,"a",@progbits
	.align	8
	.align		8
.nv.constant4:
        /*0000*/ 	.dword	vprintf
	.align		8
        /*0008*/ 	.dword	$str


//--------------------- .text._Z13print_vec_gpuPi --------------------------
	.section	.text._Z13print_vec_gpuPi,"ax",@progbits
	.align	128
        .global         _Z13print_vec_gpuPi
        .type           _Z13print_vec_gpuPi,@function
        .size           _Z13print_vec_gpuPi,(.L_x_3 - _Z13print_vec_gpuPi)
        .other          _Z13print_vec_gpuPi,@"STO_CUDA_ENTRY STV_DEFAULT"
_Z13print_vec_gpuPi:
.text._Z13print_vec_gpuPi:
[----:B------:R-:W0:Y:S01]  /*0000*/  LDC R1, c[0x0][0x37c] ;  /* 0x0000df00ff017b82 */ /* 0x000e220000000800 */
[----:B------:R-:W1:Y:S01]  /*0010*/  S2R R3, SR_TID.X ;  /* 0x0000000000037919 */ /* 0x000e620000002100 */
[----:B------:R-:W2:Y:S06]  /*0020*/  LDCU UR5, c[0x0][0x2fc] ;  /* 0x00005f80ff0577ac */ /* 0x000eac0008000800 */
[----:B------:R-:W1:Y:S01]  /*0030*/  S2UR UR6, SR_CTAID.X ;  /* 0x00000000000679c3 */ /* 0x000e620000002500 */
[----:B0-----:R-:W-:Y:S01]  /*0040*/  VIADD R1, R1, 0xfffffff8 ;  /* 0xfffffff801017836 */ /* 0x001fe20000000000 */
[----:B------:R-:W0:Y:S06]  /*0050*/  LDCU UR4, c[0x0][0x2f8] ;  /* 0x00005f00ff0477ac */ /* 0x000e2c0008000800 */
[----:B------:R-:W1:Y:S01]  /*0060*/  LDC R2, c[0x0][0x360] ;  /* 0x0000d800ff027b82 */ /* 0x000e620000000800 */
[----:B0-----:R-:W-:-:S05]  /*0070*/  IADD3 R6, P1, PT, R1, UR4, RZ ;  /* 0x0000000401067c10 */ /* 0x001fca000ff3e0ff */
[----:B--2---:R-:W-:Y:S02]  /*0080*/  IMAD.X R7, RZ, RZ, UR5, P1 ;  /* 0x00000005ff077e24 */ /* 0x004fe400088e06ff */
[----:B-1----:R-:W-:-:S05]  /*0090*/  IMAD R2, R2, UR6, R3 ;  /* 0x0000000602027c24 */ /* 0x002fca000f8e0203 */
[----:B------:R-:W-:-:S13]  /*00a0*/  ISETP.GT.AND P0, PT, R2, 0xf423e, PT ;  /* 0x000f423e0200780c */ /* 0x000fda0003f04270 */
[----:B------:R-:W-:Y:S05]  /*00b0*/  @P0 EXIT ;  /* 0x000000000000094d */ /* 0x000fea0003800000 */
[----:B------:R-:W0:Y:S01]  /*00c0*/  LDC.64 R8, c[0x0][0x380] ;  /* 0x0000e000ff087b82 */ /* 0x000e220000000a00 */
[----:B------:R-:W1:Y:S01]  /*00d0*/  LDCU.64 UR4, c[0x0][0x358] ;  /* 0x00006b00ff0477ac */ /* 0x000e620008000a00 */
[----:B0-----:R-:W-:-:S05]  /*00e0*/  IMAD.WIDE R8, R2, 0x4, R8 ;  /* 0x0000000402087825 */ /* 0x001fca00078e0208 */
[----:B-1----:R-:W2:Y:S01]  /*00f0*/  LDG.E R3, desc[UR4][R8.64] ;  /* 0x0000000408037981 */ /* 0x002ea2000c1e1900 */
[----:B------:R-:W-:Y:S01]  /*0100*/  MOV R0, 0x0 ;  /* 0x0000000000007802 */ /* 0x000fe20000000f00 */
[----:B------:R-:W0:Y:S03]  /*0110*/  LDCU.64 UR4, c[0x4][0x8] ;  /* 0x01000100ff0477ac */ /* 0x000e260008000a00 */
[----:B------:R1:W3:Y:S01]  /*0120*/  LDC.64 R10, c[0x4][R0] ;  /* 0x01000000000a7b82 */ /* 0x0002e20000000a00 */
[----:B0-----:R-:W-:Y:S01]  /*0130*/  MOV R4, UR4 ;  /* 0x0000000400047c02 */ /* 0x001fe20008000f00 */
[----:B------:R-:W-:Y:S01]  /*0140*/  IMAD.U32 R5, RZ, RZ, UR5 ;  /* 0x00000005ff057e24 */ /* 0x000fe2000f8e00ff */
[----:B--23--:R1:W-:Y:S06]  /*0150*/  STL.64 [R1], R2 ;  /* 0x0000000201007387 */ /* 0x00c3ec0000100a00 */
[----:B------:R-:W-:-:S07]  /*0160*/  LEPC R20, `(.L_x_0) ;  /* 0x000000001014794e */ /* 0x000fce0000000000 */
[----:B-1----:R-:W-:Y:S05]  /*0170*/  CALL.ABS.NOINC R10 ;  /* 0x000000000a007343 */ /* 0x002fea0003c00000 */
.L_x_0:
[----:B------:R-:W-:Y:S05]  /*0180*/  EXIT ;  /* 0x000000000000794d */ /* 0x000fea0003800000 */
.L_x_1:
[----:B------:R-:W-:-:S00]  /*0190*/  BRA `(.L_x_1) ;  /* 0xfffffffc00fc7947 */ /* 0x000fc0000383ffff */
[----:B------:R-:W-:-:S00]  /*01a0*/  NOP ;  /* 0x0000000000007918 */ /* 0x000fc00000000000 */
        /* <DEDUP_REMOVED lines=13> */
.L_x_3:


//--------------------- .text._Z7add_gpuPiS_S_    --------------------------
	.section	.text._Z7add_gpuPiS_S_,"ax",@progbits
	.align	128
        .global         _Z7add_gpuPiS_S_
        .type           _Z7add_gpuPiS_S_,@function
        .size           _Z7add_gpuPiS_S_,(.L_x_4 - _Z7add_gpuPiS_S_)
        .other          _Z7add_gpuPiS_S_,@"STO_CUDA_ENTRY STV_DEFAULT"
_Z7add_gpuPiS_S_:
.text._Z7add_gpuPiS_S_:
[----:B------:R-:W-:Y:S01]  /*0000*/  LDC R1, c[0x0][0x37c] ;  /* 0x0000df00ff017b82 */ /* 0x000fe20000000800 */
[----:B------:R-:W0:Y:S07]  /*0010*/  S2R R0, SR_TID.X ;  /* 0x0000000000007919 */ /* 0x000e2e0000002100 */
[----:B------:R-:W0:Y:S08]  /*0020*/  S2UR UR4, SR_CTAID.X ;  /* 0x00000000000479c3 */ /* 0x000e300000002500 */
[----:B------:R-:W0:Y:S02]  /*0030*/  LDC R9, c[0x0][0x360] ;  /* 0x0000d800ff097b82 */ /* 0x000e240000000800 */
[----:B0-----:R-:W-:-:S05]  /*0040*/  IMAD R9, R9, UR4, R0 ;  /* 0x0000000409097c24 */ /* 0x001fca000f8e0200 */
[----:B------:R-:W-:-:S13]  /*0050*/  ISETP.GT.AND P0, PT, R9, 0xf423e, PT ;  /* 0x000f423e0900780c */ /* 0x000fda0003f04270 */
[----:B------:R-:W-:Y:S05]  /*0060*/  @P0 EXIT ;  /* 0x000000000000094d */ /* 0x000fea0003800000 */
[----:B------:R-:W0:Y:S01]  /*0070*/  LDC.64 R2, c[0x0][0x380] ;  /* 0x0000e000ff027b82 */ /* 0x000e220000000a00 */
[----:B------:R-:W1:Y:S07]  /*0080*/  LDCU.64 UR4, c[0x0][0x358] ;  /* 0x00006b00ff0477ac */ /* 0x000e6e0008000a00 */
[----:B------:R-:W2:Y:S08]  /*0090*/  LDC.64 R4, c[0x0][0x388] ;  /* 0x0000e200ff047b82 */ /* 0x000eb00000000a00 */
[----:B------:R-:W3:Y:S01]  /*00a0*/  LDC.64 R6, c[0x0][0x390] ;  /* 0x0000e400ff067b82 */ /* 0x000ee20000000a00 */
[----:B0-----:R-:W-:-:S06]  /*00b0*/  IMAD.WIDE R2, R9, 0x4, R2 ;  /* 0x0000000409027825 */ /* 0x001fcc00078e0202 */
[----:B-1----:R-:W4:Y:S01]  /*00c0*/  LDG.E R2, desc[UR4][R2.64] ;  /* 0x0000000402027981 */ /* 0x002f22000c1e1900 */
[----:B--2---:R-:W-:-:S06]  /*00d0*/  IMAD.WIDE R4, R9, 0x4, R4 ;  /* 0x0000000409047825 */ /* 0x004fcc00078e0204 */
[----:B------:R-:W4:Y:S01]  /*00e0*/  LDG.E R5, desc[UR4][R4.64] ;  /* 0x0000000404057981 */ /* 0x000f22000c1e1900 */
[----:B---3--:R-:W-:Y:S01]  /*00f0*/  IMAD.WIDE R6, R9, 0x4, R6 ;  /* 0x0000000409067825 */ /* 0x008fe200078e0206 */
[----:B----4-:R-:W-:-:S05]  /*0100*/  IADD3 R9, PT, PT, R2, R5, RZ ;  /* 0x0000000502097210 */ /* 0x010fca0007ffe0ff */
[----:B------:R-:W-:Y:S01]  /*0110*/  STG.E desc[UR4][R6.64], R9 ;  /* 0x0000000906007986 */ /* 0x000fe2000c101904 */
[----:B------:R-:W-:Y:S05]  /*0120*/  EXIT ;  /* 0x000000000000794d */ /* 0x000fea0003800000 */
.L_x_2:
        /* <DEDUP_REMOVED lines=13> */
.L_x_4:


//--------------------- .nv.global.init           --------------------------
	.section	.nv.global.init,"aw",@progbits
.nv.global.init:
	.type		$str,@object
	.size		$str,(.L_0 - $str)
$str:
        /*0000*/ 	.byte	0x76, 0x65, 0x63, 0x5b, 0x25, 0x64, 0x5d, 0x3d, 0x25, 0x64, 0x0a, 0x00
.L_0:


//--------------------- .nv.shared.reserved.0     --------------------------
	.section	.nv.shared.reserved.0,"aw",@nobits
	.weak		__nv_reservedSMEM_offset_0_alias
	.size		__nv_reservedSMEM_offset_0_alias, 0, 64
	.other		__nv_reservedSMEM_offset_0_alias,@"STO_CUDA_RESERVED_SHARED STV_DEFAULT"
__nv_reservedSMEM_offset_0_alias:
	.zero		0
	.zero		64


//--------------------- .nv.constant0._Z13print_vec_gpuPi --------------------------
	.section	.nv.constant0._Z13print_vec_gpuPi,"a",@progbits
	.sectionflags	@""
	.align	4
.nv.constant0._Z13print_vec_gpuPi:
	.zero		904


//--------------------- .nv.constant0._Z7add_gpuPiS_S_ --------------------------
	.section	.nv.constant0._Z7add_gpuPiS_S_,"a",@progbits
	.sectionflags	@""
	.align	4
.nv.constant0._Z7add_gpuPiS_S_:
	.zero		920


//--------------------- SYMBOLS --------------------------

	.type		.nv.reservedSmem.offset0,@object
	.size		.nv.reservedSmem.offset0,0x4
	.type		vprintf,@function
